//
// Generated by NVIDIA NVVM Compiler
//
// Compiler Build ID: CL-36424714
// Cuda compilation tools, release 13.0, V13.0.88
// Based on NVVM 20.0.0
//

.version 9.0
.target sm_100
.address_size 64

	// .globl	_Z16convertFp16ToFp8PK6__halfPhi

.visible .entry _Z16convertFp16ToFp8PK6__halfPhi(
	.param .u64 .ptr .align 1 _Z16convertFp16ToFp8PK6__halfPhi_param_0,
	.param .u64 .ptr .align 1 _Z16convertFp16ToFp8PK6__halfPhi_param_1,
	.param .u32 _Z16convertFp16ToFp8PK6__halfPhi_param_2
)
{
	.reg .pred 	%p<2>;
	.reg .b16 	%rs<2>;
	.reg .b32 	%r<7>;
	.reg .b64 	%rd<9>;

	ld.param.u64 	%rd1, [_Z16convertFp16ToFp8PK6__halfPhi_param_0];
	ld.param.u64 	%rd2, [_Z16convertFp16ToFp8PK6__halfPhi_param_1];
	ld.param.u32 	%r2, [_Z16convertFp16ToFp8PK6__halfPhi_param_2];
	mov.u32 	%r3, %ctaid.x;
	mov.u32 	%r4, %ntid.x;
	mov.u32 	%r5, %tid.x;
	mad.lo.s32 	%r1, %r3, %r4, %r5;
	setp.ge.s32 	%p1, %r1, %r2;
	@%p1 bra 	$L__BB0_2;
	cvta.to.global.u64 	%rd3, %rd1;
	cvta.to.global.u64 	%rd4, %rd2;
	cvt.s64.s32 	%rd5, %r1;
	mul.wide.s32 	%rd6, %r1, 2;
	add.s64 	%rd7, %rd3, %rd6;
	ld.global.u16 	%r6, [%rd7];
	// begin inline asm
	{cvt.rn.satfinite.e4m3x2.f16x2 %rs1, %r6;}

	// end inline asm
	add.s64 	%rd8, %rd4, %rd5;
	st.global.u8 	[%rd8], %rs1;
$L__BB0_2:
	ret;

}
	// .globl	_Z16convertFp8ToFp16PKhP6__halfi
.visible .entry _Z16convertFp8ToFp16PKhP6__halfi(
	.param .u64 .ptr .align 1 _Z16convertFp8ToFp16PKhP6__halfi_param_0,
	.param .u64 .ptr .align 1 _Z16convertFp8ToFp16PKhP6__halfi_param_1,
	.param .u32 _Z16convertFp8ToFp16PKhP6__halfi_param_2
)
{
	.reg .pred 	%p<2>;
	.reg .b16 	%rs<2>;
	.reg .b32 	%r<7>;
	.reg .b64 	%rd<9>;

	ld.param.u64 	%rd1, [_Z16convertFp8ToFp16PKhP6__halfi_param_0];
	ld.param.u64 	%rd2, [_Z16convertFp8ToFp16PKhP6__halfi_param_1];
	ld.param.u32 	%r2, [_Z16convertFp8ToFp16PKhP6__halfi_param_2];
	mov.u32 	%r3, %ctaid.x;
	mov.u32 	%r4, %ntid.x;
	mov.u32 	%r5, %tid.x;
	mad.lo.s32 	%r1, %r3, %r4, %r5;
	setp.ge.s32 	%p1, %r1, %r2;
	@%p1 bra 	$L__BB1_2;
	cvta.to.global.u64 	%rd3, %rd1;
	cvta.to.global.u64 	%rd4, %rd2;
	cvt.s64.s32 	%rd5, %r1;
	add.s64 	%rd6, %rd3, %rd5;
	ld.global.u8 	%rs1, [%rd6];
	// begin inline asm
	{cvt.rn.f16x2.e4m3x2 %r6, %rs1;}

	// end inline asm
	mul.wide.s32 	%rd7, %r1, 2;
	add.s64 	%rd8, %rd4, %rd7;
	st.global.u16 	[%rd8], %r6;
$L__BB1_2:
	ret;

}


// ===== COMPILED SASS (sm_100) =====

	.target	sm_100

	.elftype	@"ET_EXEC"


//--------------------- .note.nv.tkinfo           --------------------------
	.section	.note.nv.tkinfo,"",@"SHT_NOTE"
	.sectionflags	@"SHF_NOTE_NV_TKINFO"
	.tkinfo
        /*0018*/ 	.word	0x00000002
        /*0030*/ 	.string	""
        /*0030*/ 	.string	"ptxas"
        /*0030*/ 	.string	"Cuda compilation tools, release 13.0, V13.0.88"
        /*0030*/ 	.string	"Build cuda_13.0.r13.0/compiler.36424714_0"
        /*0030*/ 	.string	"-arch sm_100 -m 64 "



//--------------------- .note.nv.cuinfo           --------------------------
	.section	.note.nv.cuinfo,"",@"SHT_NOTE"
	.sectionflags	@"SHF_NOTE_NV_CUINFO"
        /*0018*/ 	.short	0x0002
        /*001a*/ 	.short	0x0064
        /*001c*/ 	.short	0x0082
	.zero		2


//--------------------- .nv.info                  --------------------------
	.section	.nv.info,"",@"SHT_CUDA_INFO"
	.align	4


	//----- nvinfo : EIATTR_REGCOUNT
	.align		4
        /*0000*/ 	.byte	0x04, 0x2f
        /*0002*/ 	.short	(.L_1 - .L_0)
	.align		4
.L_0:
        /*0004*/ 	.word	index@(_Z16convertFp16ToFp8PK6__halfPhi)
        /*0008*/ 	.word	0x0000000a


	//----- nvinfo : EIATTR_FRAME_SIZE
	.align		4
.L_1:
        /*000c*/ 	.byte	0x04, 0x11
        /*000e*/ 	.short	(.L_3 - .L_2)
	.align		4
.L_2:
        /*0010*/ 	.word	index@(_Z16convertFp16ToFp8PK6__halfPhi)
        /*0014*/ 	.word	0x00000000


	//----- nvinfo : EIATTR_REGCOUNT
	.align		4
.L_3:
        /*0018*/ 	.byte	0x04, 0x2f
        /*001a*/ 	.short	(.L_5 - .L_4)
	.align		4
.L_4:
        /*001c*/ 	.word	index@(_Z16convertFp8ToFp16PKhP6__halfi)
        /*0020*/ 	.word	0x0000000a


	//----- nvinfo : EIATTR_FRAME_SIZE
	.align		4
.L_5:
        /*0024*/ 	.byte	0x04, 0x11
        /*0026*/ 	.short	(.L_7 - .L_6)
	.align		4
.L_6:
        /*0028*/ 	.word	index@(_Z16convertFp8ToFp16PKhP6__halfi)
        /*002c*/ 	.word	0x00000000


	//----- nvinfo : EIATTR_MIN_STACK_SIZE
	.align		4
.L_7:
        /*0030*/ 	.byte	0x04, 0x12
        /*0032*/ 	.short	(.L_9 - .L_8)
	.align		4
.L_8:
        /*0034*/ 	.word	index@(_Z16convertFp8ToFp16PKhP6__halfi)
        /*0038*/ 	.word	0x00000000


	//----- nvinfo : EIATTR_MIN_STACK_SIZE
	.align		4
.L_9:
        /*003c*/ 	.byte	0x04, 0x12
        /*003e*/ 	.short	(.L_11 - .L_10)
	.align		4
.L_10:
        /*0040*/ 	.word	index@(_Z16convertFp16ToFp8PK6__halfPhi)
        /*0044*/ 	.word	0x00000000
.L_11:


//--------------------- .nv.compat                --------------------------
	.section	.nv.compat,"",@"SHT_CUDA_COMPAT_INFO"
	.align	4
        /*0000*/ 	.byte	0x02, 0x09, 0x00, 0x00, 0x02, 0x02, 0x02, 0x00, 0x02, 0x05, 0x05, 0x00, 0x03, 0x07, 0x01, 0x01
        /*0010*/ 	.byte	0x02, 0x03, 0x00, 0x00, 0x02, 0x06, 0x01, 0x00, 0x04, 0x0b, 0x08, 0x00, 0x09, 0x00, 0x00, 0x00
        /*0020*/ 	.byte	0x00, 0x00, 0x00, 0x00


//--------------------- .nv.info._Z16convertFp8ToFp16PKhP6__halfi --------------------------
	.section	.nv.info._Z16convertFp8ToFp16PKhP6__halfi,"",@"SHT_CUDA_INFO"
	.sectionflags	@""
	.align	4


	//----- nvinfo : EIATTR_CUDA_API_VERSION
	.align		4
        /*0000*/ 	.byte	0x04, 0x37
        /*0002*/ 	.short	(.L_13 - .L_12)
.L_12:
        /*0004*/ 	.word	0x00000082


	//----- nvinfo : EIATTR_KPARAM_INFO
	.align		4
.L_13:
        /*0008*/ 	.byte	0x04, 0x17
        /*000a*/ 	.short	(.L_15 - .L_14)
.L_14:
        /*000c*/ 	.word	0x00000000
        /*0010*/ 	.short	0x0002
        /*0012*/ 	.short	0x0010
        /*0014*/ 	.byte	0x00, 0xf0, 0x11, 0x00


	//----- nvinfo : EIATTR_KPARAM_INFO
	.align		4
.L_15:
        /*0018*/ 	.byte	0x04, 0x17
        /*001a*/ 	.short	(.L_17 - .L_16)
.L_16:
        /*001c*/ 	.word	0x00000000
        /*0020*/ 	.short	0x0001
        /*0022*/ 	.short	0x0008
        /*0024*/ 	.byte	0x00, 0xf5, 0x21, 0x00


	//----- nvinfo : EIATTR_KPARAM_INFO
	.align		4
.L_17:
        /*0028*/ 	.byte	0x04, 0x17
        /*002a*/ 	.short	(.L_19 - .L_18)
.L_18:
        /*002c*/ 	.word	0x00000000
        /*0030*/ 	.short	0x0000
        /*0032*/ 	.short	0x0000
        /*0034*/ 	.byte	0x00, 0xf5, 0x21, 0x00


	//----- nvinfo : EIATTR_SPARSE_MMA_MASK
	.align		4
.L_19:
        /*0038*/ 	.byte	0x03, 0x50
        /*003a*/ 	.short	0x0000


	//----- nvinfo : EIATTR_MAXREG_COUNT
	.align		4
        /*003c*/ 	.byte	0x03, 0x1b
        /*003e*/ 	.short	0x00ff


	//----- nvinfo : EIATTR_MERCURY_ISA_VERSION
	.align		4
        /*0040*/ 	.byte	0x03, 0x5f
        /*0042*/ 	.short	0x0101


	//----- nvinfo : EIATTR_VRC_CTA_INIT_COUNT
	.align		4
        /*0044*/ 	.byte	0x02, 0x4a
	.zero		1
	.zero		1


	//----- nvinfo : EIATTR_EXIT_INSTR_OFFSETS
	.align		4
        /*0048*/ 	.byte	0x04, 0x1c
        /*004a*/ 	.short	(.L_21 - .L_20)


	//   ....[0]....
.L_20:
        /*004c*/ 	.word	0x00000070


	//   ....[1]....
        /*0050*/ 	.word	0x00000110


	//----- nvinfo : EIATTR_CBANK_PARAM_SIZE
	.align		4
.L_21:
        /*0054*/ 	.byte	0x03, 0x19
        /*0056*/ 	.short	0x0014


	//----- nvinfo : EIATTR_PARAM_CBANK
	.align		4
        /*0058*/ 	.byte	0x04, 0x0a
        /*005a*/ 	.short	(.L_23 - .L_22)
	.align		4
.L_22:
        /*005c*/ 	.word	index@(.nv.constant0._Z16convertFp8ToFp16PKhP6__halfi)
        /*0060*/ 	.short	0x0380
        /*0062*/ 	.short	0x0014


	//----- nvinfo : EIATTR_SW_WAR
	.align		4
.L_23:
        /*0064*/ 	.byte	0x04, 0x36
        /*0066*/ 	.short	(.L_25 - .L_24)
.L_24:
        /*0068*/ 	.word	0x00000008
.L_25:


//--------------------- .nv.info._Z16convertFp16ToFp8PK6__halfPhi --------------------------
	.section	.nv.info._Z16convertFp16ToFp8PK6__halfPhi,"",@"SHT_CUDA_INFO"
	.sectionflags	@""
	.align	4


	//----- nvinfo : EIATTR_CUDA_API_VERSION
	.align		4
        /*0000*/ 	.byte	0x04, 0x37
        /*0002*/ 	.short	(.L_27 - .L_26)
.L_26:
        /*0004*/ 	.word	0x00000082


	//----- nvinfo : EIATTR_KPARAM_INFO
	.align		4
.L_27:
        /*0008*/ 	.byte	0x04, 0x17
        /*000a*/ 	.short	(.L_29 - .L_28)
.L_28:
        /*000c*/ 	.word	0x00000000
        /*0010*/ 	.short	0x0002
        /*0012*/ 	.short	0x0010
        /*0014*/ 	.byte	0x00, 0xf0, 0x11, 0x00


	//----- nvinfo : EIATTR_KPARAM_INFO
	.align		4
.L_29:
        /*0018*/ 	.byte	0x04, 0x17
        /*001a*/ 	.short	(.L_31 - .L_30)
.L_30:
        /*001c*/ 	.word	0x00000000
        /*0020*/ 	.short	0x0001
        /*0022*/ 	.short	0x0008
        /*0024*/ 	.byte	0x00, 0xf5, 0x21, 0x00


	//----- nvinfo : EIATTR_KPARAM_INFO
	.align		4
.L_31:
        /*0028*/ 	.byte	0x04, 0x17
        /*002a*/ 	.short	(.L_33 - .L_32)
.L_32:
        /*002c*/ 	.word	0x00000000
        /*0030*/ 	.short	0x0000
        /*0032*/ 	.short	0x0000
        /*0034*/ 	.byte	0x00, 0xf5, 0x21, 0x00


	//----- nvinfo : EIATTR_SPARSE_MMA_MASK
	.align		4
.L_33:
        /*0038*/ 	.byte	0x03, 0x50
        /*003a*/ 	.short	0x0000


	//----- nvinfo : EIATTR_MAXREG_COUNT
	.align		4
        /*003c*/ 	.byte	0x03, 0x1b
        /*003e*/ 	.short	0x00ff


	//----- nvinfo : EIATTR_MERCURY_ISA_VERSION
	.align		4
        /*0040*/ 	.byte	0x03, 0x5f
        /*0042*/ 	.short	0x0101


	//----- nvinfo : EIATTR_VRC_CTA_INIT_COUNT
	.align		4
        /*0044*/ 	.byte	0x02, 0x4a
	.zero		1
	.zero		1


	//----- nvinfo : EIATTR_EXIT_INSTR_OFFSETS
	.align		4
        /*0048*/ 	.byte	0x04, 0x1c
        /*004a*/ 	.short	(.L_35 - .L_34)


	//   ....[0]....
.L_34:
        /*004c*/ 	.word	0x00000070


	//   ....[1]....
        /*0050*/ 	.word	0x00000110


	//----- nvinfo : EIATTR_CBANK_PARAM_SIZE
	.align		4
.L_35:
        /*0054*/ 	.byte	0x03, 0x19
        /*0056*/ 	.short	0x0014


	//----- nvinfo : EIATTR_PARAM_CBANK
	.align		4
        /*0058*/ 	.byte	0x04, 0x0a
        /*005a*/ 	.short	(.L_37 - .L_36)
	.align		4
.L_36:
        /*005c*/ 	.word	index@(.nv.constant0._Z16convertFp16ToFp8PK6__halfPhi)
        /*0060*/ 	.short	0x0380
        /*0062*/ 	.short	0x0014


	//----- nvinfo : EIATTR_SW_WAR
	.align		4
.L_37:
        /*0064*/ 	.byte	0x04, 0x36
        /*0066*/ 	.short	(.L_39 - .L_38)
.L_38:
        /*0068*/ 	.word	0x00000008
.L_39:


//--------------------- .nv.callgraph             --------------------------
	.section	.nv.callgraph,"",@"SHT_CUDA_CALLGRAPH"
	.align	4
	.sectionentsize	8
	.align		4
        /*0000*/ 	.word	0x00000000
	.align		4
        /*0004*/ 	.word	0xffffffff
	.align		4
        /*0008*/ 	.word	0x00000000
	.align		4
        /*000c*/ 	.word	0xfffffffe
	.align		4
        /*0010*/ 	.word	0x00000000
	.align		4
        /*0014*/ 	.word	0xfffffffd
	.align		4
        /*0018*/ 	.word	0x00000000
	.align		4
        /*001c*/ 	.word	0xfffffffc


//--------------------- .text._Z16convertFp8ToFp16PKhP6__halfi --------------------------
	.section	.text._Z16convertFp8ToFp16PKhP6__halfi,"ax",@progbits
	.align	128
        .global         _Z16convertFp8ToFp16PKhP6__halfi
        .type           _Z16convertFp8ToFp16PKhP6__halfi,@function
        .size           _Z16convertFp8ToFp16PKhP6__halfi,(.L_x_2 - _Z16convertFp8ToFp16PKhP6__halfi)
        .other          _Z16convertFp8ToFp16PKhP6__halfi,@"STO_CUDA_ENTRY STV_DEFAULT"
_Z16convertFp8ToFp16PKhP6__halfi:
.text._Z16convertFp8ToFp16PKhP6__halfi:
[----:B------:R-:W-:Y:S01]  /*0000*/  LDC R1, c[0x0][0x37c] ;  /* 0x0000df00ff017b82 */ /* 0x000fe20000000800 */
[----:B------:R-:W0:Y:S07]  /*0010*/  S2R R0, SR_TID.X ;  /* 0x0000000000007919 */ /* 0x000e2e0000002100 */
[----:B------:R-:W0:Y:S01]  /*0020*/  S2UR UR4, SR_CTAID.X ;  /* 0x00000000000479c3 */ /* 0x000e220000002500 */
[----:B------:R-:W1:Y:S07]  /*0030*/  LDCU UR5, c[0x0][0x390] ;  /* 0x00007200ff0577ac */ /* 0x000e6e0008000800 */
[----:B------:R-:W0:Y:S02]  /*0040*/  LDC R7, c[0x0][0x360] ;  /* 0x0000d800ff077b82 */ /* 0x000e240000000800 */
[----:B0-----:R-:W-:-:S05]  /*0050*/  IMAD R7, R7, UR4, R0 ;  /* 0x0000000407077c24 */ /* 0x001fca000f8e0200 */
[----:B-1----:R-:W-:-:S13]  /*0060*/  ISETP.GE.AND P0, PT, R7, UR5, PT ;  /* 0x0000000507007c0c */ /* 0x002fda000bf06270 */
[----:B------:R-:W-:Y:S05]  /*0070*/  @P0 EXIT ;  /* 0x000000000000094d */ /* 0x000fea0003800000 */
[----:B------:R-:W0:Y:S01]  /*0080*/  LDCU.64 UR6, c[0x0][0x380] ;  /* 0x00007000ff0677ac */ /* 0x000e220008000a00 */
[----:B------:R-:W1:Y:S01]  /*0090*/  LDC.64 R2, c[0x0][0x388] ;  /* 0x0000e200ff027b82 */ /* 0x000e620000000a00 */
[----:B------:R-:W2:Y:S01]  /*00a0*/  LDCU.64 UR4, c[0x0][0x358] ;  /* 0x00006b00ff0477ac */ /* 0x000ea20008000a00 */
[----:B0-----:R-:W-:-:S04]  /*00b0*/  IADD3 R4, P0, PT, R7, UR6, RZ ;  /* 0x0000000607047c10 */ /* 0x001fc8000ff1e0ff */
[----:B------:R-:W-:-:S05]  /*00c0*/  LEA.HI.X.SX32 R5, R7, UR7, 0x1, P0 ;  /* 0x0000000707057c11 */ /* 0x000fca00080f0eff */
[----:B--2---:R-:W2:Y:S01]  /*00d0*/  LDG.E.U8 R4, desc[UR4][R4.64] ;  /* 0x0000000404047981 */ /* 0x004ea2000c1e1100 */
[----:B-1----:R-:W-:Y:S01]  /*00e0*/  IMAD.WIDE R2, R7, 0x2, R2 ;  /* 0x0000000207027825 */ /* 0x002fe200078e0202 */
[----:B--2---:R-:W-:-:S05]  /*00f0*/  F2FP.F16.E4M3.UNPACK_B R0, R4 ;  /* 0x00000004ff00723e */ /* 0x004fca00020006ff */
[----:B------:R-:W-:Y:S01]  /*0100*/  STG.E.U16 desc[UR4][R2.64], R0 ;  /* 0x0000000002007986 */ /* 0x000fe2000c101504 */
[----:B------:R-:W-:Y:S05]  /*0110*/  EXIT ;  /* 0x000000000000794d */ /* 0x000fea0003800000 */
.L_x_0:
[----:B------:R-:W-:-:S00]  /*0120*/  BRA `(.L_x_0) ;  /* 0xfffffffc00fc7947 */ /* 0x000fc0000383ffff */
[----:B------:R-:W-:-:S00]  /*0130*/  NOP ;  /* 0x0000000000007918 */ /* 0x000fc00000000000 */
        /* <DEDUP_REMOVED lines=12> */
.L_x_2:


//--------------------- .text._Z16convertFp16ToFp8PK6__halfPhi --------------------------
	.section	.text._Z16convertFp16ToFp8PK6__halfPhi,"ax",@progbits
	.align	128
        .global         _Z16convertFp16ToFp8PK6__halfPhi
        .type           _Z16convertFp16ToFp8PK6__halfPhi,@function
        .size           _Z16convertFp16ToFp8PK6__halfPhi,(.L_x_3 - _Z16convertFp16ToFp8PK6__halfPhi)
        .other          _Z16convertFp16ToFp8PK6__halfPhi,@"STO_CUDA_ENTRY STV_DEFAULT"
_Z16convertFp16ToFp8PK6__halfPhi:
.text._Z16convertFp16ToFp8PK6__halfPhi:
        /* <DEDUP_REMOVED lines=8> */
[----:B------:R-:W0:Y:S01]  /*0080*/  LDC.64 R2, c[0x0][0x380] ;  /* 0x0000e000ff027b82 */ /* 0x000e220000000a00 */
[----:B------:R-:W1:Y:S01]  /*0090*/  LDCU.64 UR4, c[0x0][0x358] ;  /* 0x00006b00ff0477ac */ /* 0x000e620008000a00 */
[----:B------:R-:W2:Y:S01]  /*00a0*/  LDCU.64 UR6, c[0x0][0x388] ;  /* 0x00007100ff0677ac */ /* 0x000ea20008000a00 */
[----:B0-----:R-:W-:-:S06]  /*00b0*/  IMAD.WIDE R2, R5, 0x2, R2 ;  /* 0x0000000205027825 */ /* 0x001fcc00078e0202 */
[----:B-1----:R-:W3:Y:S01]  /*00c0*/  LDG.E.U16 R2, desc[UR4][R2.64] ;  /* 0x0000000402027981 */ /* 0x002ee2000c1e1500 */
[----:B--2---:R-:W-:-:S04]  /*00d0*/  IADD3 R4, P0, PT, R5, UR6, RZ ;  /* 0x0000000605047c10 */ /* 0x004fc8000ff1e0ff */
[----:B------:R-:W-:Y:S02]  /*00e0*/  LEA.HI.X.SX32 R5, R5, UR7, 0x1, P0 ;  /* 0x0000000705057c11 */ /* 0x000fe400080f0eff */
[----:B---3--:R-:W-:-:S05]  /*00f0*/  F2FP.SATFINITE.E4M3.F16.UNPACK_B_MERGE_C R7, R2, RZ ;  /* 0x00000002ff07723e */ /* 0x008fca00048032ff */
[----:B------:R-:W-:Y:S01]  /*0100*/  STG.E.U8 desc[UR4][R4.64], R7 ;  /* 0x0000000704007986 */ /* 0x000fe2000c101104 */
[----:B------:R-:W-:Y:S05]  /*0110*/  EXIT ;  /* 0x000000000000794d */ /* 0x000fea0003800000 */
.L_x_1:
        /* <DEDUP_REMOVED lines=14> */
.L_x_3:


//--------------------- .nv.shared.reserved.0     --------------------------
	.section	.nv.shared.reserved.0,"aw",@nobits
	.weak		__nv_reservedSMEM_offset_0_alias
	.size		__nv_reservedSMEM_offset_0_alias, 0, 64
	.other		__nv_reservedSMEM_offset_0_alias,@"STO_CUDA_RESERVED_SHARED STV_DEFAULT"
__nv_reservedSMEM_offset_0_alias:
	.zero		0
	.zero		64


//--------------------- .nv.constant0._Z16convertFp8ToFp16PKhP6__halfi --------------------------
	.section	.nv.constant0._Z16convertFp8ToFp16PKhP6__halfi,"a",@progbits
	.sectionflags	@""
	.align	4
.nv.constant0._Z16convertFp8ToFp16PKhP6__halfi:
	.zero		916


//--------------------- .nv.constant0._Z16convertFp16ToFp8PK6__halfPhi --------------------------
	.section	.nv.constant0._Z16convertFp16ToFp8PK6__halfPhi,"a",@progbits
	.sectionflags	@""
	.align	4
.nv.constant0._Z16convertFp16ToFp8PK6__halfPhi:
	.zero		916


//--------------------- SYMBOLS --------------------------

	.type		.nv.reservedSmem.offset0,@object
	.size		.nv.reservedSmem.offset0,0x4
